	.headerflags	@"EF_CUDA_TEXMODE_UNIFIED EF_CUDA_64BIT_ADDRESS EF_CUDA_ACCELERATORS EF_CUDA_SM90 EF_CUDA_VIRTUAL_SM(EF_CUDA_SM90)"
	.elftype	@"ET_EXEC"


//--------------------- .nv.info                  --------------------------
	.section	.nv.info,"",@"SHT_CUDA_INFO"
	.align	4


	//----- nvinfo : EIATTR_REGCOUNT
	.align		4
        /*0000*/ 	.byte	0x04, 0x2f
        /*0002*/ 	.short	(.L_1 - .L_0)
	.align		4
.L_0:
        /*0004*/ 	.word	index@(triton_poi_fused__to_copy_ne_sum_1)
        /*0008*/ 	.word	0x0000000c


	//----- nvinfo : EIATTR_MIN_STACK_SIZE
	.align		4
.L_1:
        /*000c*/ 	.byte	0x04, 0x12
        /*000e*/ 	.short	(.L_3 - .L_2)
	.align		4
.L_2:
        /*0010*/ 	.word	index@(triton_poi_fused__to_copy_ne_sum_1)
        /*0014*/ 	.word	0x00000000


	//----- nvinfo : EIATTR_FRAME_SIZE
	.align		4
.L_3:
        /*0018*/ 	.byte	0x04, 0x11
        /*001a*/ 	.short	(.L_5 - .L_4)
	.align		4
.L_4:
        /*001c*/ 	.word	index@(triton_poi_fused__to_copy_ne_sum_1)
        /*0020*/ 	.word	0x00000000


	//----- nvinfo : EIATTR_MIN_STACK_SIZE
	.align		4
.L_5:
        /*0024*/ 	.byte	0x04, 0x12
        /*0026*/ 	.short	(.L_7 - .L_6)
	.align		4
.L_6:
        /*0028*/ 	.word	index@(triton_poi_fused__to_copy_ne_sum_1)
        /*002c*/ 	.word	0x00000000
.L_7:


//--------------------- .nv.info.triton_poi_fused__to_copy_ne_sum_1 --------------------------
	.section	.nv.info.triton_poi_fused__to_copy_ne_sum_1,"",@"SHT_CUDA_INFO"
	.sectionflags	@""
	.align	4


	//----- nvinfo : EIATTR_CUDA_API_VERSION
	.align		4
        /*0000*/ 	.byte	0x04, 0x37
        /*0002*/ 	.short	(.L_9 - .L_8)
.L_8:
        /*0004*/ 	.word	0x0000007c


	//----- nvinfo : EIATTR_KPARAM_INFO
	.align		4
.L_9:
        /*0008*/ 	.byte	0x04, 0x17
        /*000a*/ 	.short	(.L_11 - .L_10)
.L_10:
        /*000c*/ 	.word	0x00000000
        /*0010*/ 	.short	0x0002
        /*0012*/ 	.short	0x0010
        /*0014*/ 	.byte	0x00, 0xf0, 0x11, 0x00


	//----- nvinfo : EIATTR_KPARAM_INFO
	.align		4
.L_11:
        /*0018*/ 	.byte	0x04, 0x17
        /*001a*/ 	.short	(.L_13 - .L_12)
.L_12:
        /*001c*/ 	.word	0x00000000
        /*0020*/ 	.short	0x0001
        /*0022*/ 	.short	0x0008
        /*0024*/ 	.byte	0x00, 0xf4, 0x21, 0x00


	//----- nvinfo : EIATTR_KPARAM_INFO
	.align		4
.L_13:
        /*0028*/ 	.byte	0x04, 0x17
        /*002a*/ 	.short	(.L_15 - .L_14)
.L_14:
        /*002c*/ 	.word	0x00000000
        /*0030*/ 	.short	0x0000
        /*0032*/ 	.short	0x0000
        /*0034*/ 	.byte	0x00, 0xf4, 0x21, 0x00


	//----- nvinfo : EIATTR_SPARSE_MMA_MASK
	.align		4
.L_15:
        /*0038*/ 	.byte	0x03, 0x50
        /*003a*/ 	.short	0x0000


	//----- nvinfo : EIATTR_MAXREG_COUNT
	.align		4
        /*003c*/ 	.byte	0x03, 0x1b
        /*003e*/ 	.short	0x00ff


	//----- nvinfo : EIATTR_EXIT_INSTR_OFFSETS
	.align		4
        /*0040*/ 	.byte	0x04, 0x1c
        /*0042*/ 	.short	(.L_17 - .L_16)


	//   ....[0]....
.L_16:
        /*0044*/ 	.word	0x00000220


	//   ....[1]....
        /*0048*/ 	.word	0x00000250


	//----- nvinfo : EIATTR_REQNTID
	.align		4
.L_17:
        /*004c*/ 	.byte	0x04, 0x10
        /*004e*/ 	.short	(.L_19 - .L_18)
.L_18:
        /*0050*/ 	.word	0x00000020
        /*0054*/ 	.word	0x00000001
        /*0058*/ 	.word	0x00000001


	//----- nvinfo : EIATTR_CBANK_PARAM_SIZE
	.align		4
.L_19:
        /*005c*/ 	.byte	0x03, 0x19
        /*005e*/ 	.short	0x0014


	//----- nvinfo : EIATTR_PARAM_CBANK
	.align		4
        /*0060*/ 	.byte	0x04, 0x0a
        /*0062*/ 	.short	(.L_21 - .L_20)
	.align		4
.L_20:
        /*0064*/ 	.word	index@(.nv.constant0.triton_poi_fused__to_copy_ne_sum_1)
        /*0068*/ 	.short	0x0210
        /*006a*/ 	.short	0x0014


	//----- nvinfo : EIATTR_SW_WAR
	.align		4
.L_21:
        /*006c*/ 	.byte	0x04, 0x36
        /*006e*/ 	.short	(.L_23 - .L_22)
.L_22:
        /*0070*/ 	.word	0x00000008
.L_23:


//--------------------- .nv.callgraph             --------------------------
	.section	.nv.callgraph,"",@"SHT_CUDA_CALLGRAPH"
	.align	4
	.sectionentsize	8
	.align		4
        /*0000*/ 	.word	0x00000000
	.align		4
        /*0004*/ 	.word	0xffffffff
	.align		4
        /*0008*/ 	.word	0x00000000
	.align		4
        /*000c*/ 	.word	0xfffffffe
	.align		4
        /*0010*/ 	.word	0x00000000
	.align		4
        /*0014*/ 	.word	0xfffffffd
	.align		4
        /*0018*/ 	.word	0x00000000
	.align		4
        /*001c*/ 	.word	0xfffffffc


//--------------------- .text.triton_poi_fused__to_copy_ne_sum_1 --------------------------
	.section	.text.triton_poi_fused__to_copy_ne_sum_1,"ax",@progbits
	.align	128
        .global         triton_poi_fused__to_copy_ne_sum_1
        .type           triton_poi_fused__to_copy_ne_sum_1,@function
        .size           triton_poi_fused__to_copy_ne_sum_1,(.L_x_1 - triton_poi_fused__to_copy_ne_sum_1)
        .other          triton_poi_fused__to_copy_ne_sum_1,@"STO_CUDA_ENTRY STV_DEFAULT"
triton_poi_fused__to_copy_ne_sum_1:
.text.triton_poi_fused__to_copy_ne_sum_1:
[----:B------:R-:W0:Y:S02]  /*0000*/  LDC R1, c[0x0][0x28] ;  /* 0x00000a00ff017b82 */ /* 0x000e240000000800 */
[----:B------:R-:W1:Y:S01]  /*0010*/  S2R R8, SR_TID.X ;  /* 0x0000000000087919 */ /* 0x000e620000002100 */
[----:B------:R-:W2:Y:S01]  /*0020*/  LDC.64 R2, c[0x0][0x210] ;  /* 0x00008400ff027b82 */ /* 0x000ea20000000a00 */
[----:B------:R-:W-:Y:S01]  /*0030*/  IMAD.MOV.U32 R6, RZ, RZ, RZ ;  /* 0x000000ffff067224 */ /* 0x000fe200078e00ff */
[----:B------:R-:W-:Y:S01]  /*0040*/  ULDC.64 UR4, c[0x0][0x208] ;  /* 0x0000820000047ab9 */ /* 0x000fe20000000a00 */
[----:B------:R-:W3:Y:S01]  /*0050*/  S2R R7, SR_CTAID.X ;  /* 0x0000000000077919 */ /* 0x000ee20000002500 */
[----:B-1----:R-:W-:-:S05]  /*0060*/  LOP3.LUT R0, R8, 0x3, RZ, 0xc0, !PT ;  /* 0x0000000308007812 */ /* 0x002fca00078ec0ff */
[----:B---3--:R-:W-:Y:S02]  /*0070*/  IMAD R7, R7, 0x4, R0 ;  /* 0x0000000407077824 */ /* 0x008fe400078e0200 */
[----:B------:R-:W-:Y:S02]  /*0080*/  IMAD.MOV.U32 R0, RZ, RZ, RZ ;  /* 0x000000ffff007224 */ /* 0x000fe400078e00ff */
[C---:B------:R-:W-:Y:S01]  /*0090*/  IMAD.SHL.U32 R5, R7.reuse, 0x4, RZ ;  /* 0x0000000407057824 */ /* 0x040fe200078e00ff */
[----:B------:R-:W-:-:S03]  /*00a0*/  ISETP.GE.AND P0, PT, R7, 0x4, PT ;  /* 0x000000040700780c */ /* 0x000fc60003f06270 */
[----:B--2---:R-:W-:Y:S01]  /*00b0*/  IMAD.WIDE R2, R5, 0x4, R2 ;  /* 0x0000000405027825 */ /* 0x004fe200078e0202 */
[----:B------:R-:W-:-:S09]  /*00c0*/  CS2R R4, SRZ ;  /* 0x0000000000047805 */ /* 0x000fd2000001ff00 */
[----:B------:R-:W2:Y:S04]  /*00d0*/  @!P0 LDG.E.EL R6, desc[UR4][R2.64] ;  /* 0x0000000402068981 */ /* 0x000ea8000c2e1900 */
[----:B------:R-:W3:Y:S04]  /*00e0*/  @!P0 LDG.E.EL R0, desc[UR4][R2.64+0x4] ;  /* 0x0000040402008981 */ /* 0x000ee8000c2e1900 */
[----:B------:R-:W4:Y:S04]  /*00f0*/  @!P0 LDG.E.EL R4, desc[UR4][R2.64+0x8] ;  /* 0x0000080402048981 */ /* 0x000f28000c2e1900 */
[----:B------:R-:W5:Y:S01]  /*0100*/  @!P0 LDG.E.EL R5, desc[UR4][R2.64+0xc] ;  /* 0x00000c0402058981 */ /* 0x000f62000c2e1900 */
[----:B--2---:R-:W-:-:S02]  /*0110*/  LOP3.LUT P0, RZ, R6, 0x7fffffff, RZ, 0xc0, !PT ;  /* 0x7fffffff06ff7812 */ /* 0x004fc4000780c0ff */
[----:B---3--:R-:W-:Y:S02]  /*0120*/  LOP3.LUT P1, RZ, R0, 0x7fffffff, RZ, 0xc0, !PT ;  /* 0x7fffffff00ff7812 */ /* 0x008fe4000782c0ff */
[----:B------:R-:W-:Y:S02]  /*0130*/  SEL R0, RZ, 0x1fffe, !P0 ;  /* 0x0001fffeff007807 */ /* 0x000fe40004000000 */
[----:B------:R-:W-:Y:S02]  /*0140*/  SEL R9, RZ, 0x1, !P1 ;  /* 0x00000001ff097807 */ /* 0x000fe40004800000 */
[----:B----4-:R-:W-:Y:S02]  /*0150*/  LOP3.LUT P0, RZ, R4, 0x7fffffff, RZ, 0xc0, !PT ;  /* 0x7fffffff04ff7812 */ /* 0x010fe4000780c0ff */
[----:B-----5:R-:W-:Y:S01]  /*0160*/  LOP3.LUT P1, RZ, R5, 0x7fffffff, RZ, 0xc0, !PT ;  /* 0x7fffffff05ff7812 */ /* 0x020fe2000782c0ff */
[----:B------:R-:W-:Y:S01]  /*0170*/  IMAD.IADD R6, R0, 0x1, R9 ;  /* 0x0000000100067824 */ /* 0x000fe200078e0209 */
[----:B------:R-:W1:Y:S01]  /*0180*/  LDC.64 R4, c[0x0][0x218] ;  /* 0x00008600ff047b82 */ /* 0x000e620000000a00 */
[----:B------:R-:W-:-:S02]  /*0190*/  SEL R0, RZ, 0x4, !P0 ;  /* 0x00000004ff007807 */ /* 0x000fc40004000000 */
[----:B------:R-:W-:Y:S02]  /*01a0*/  SEL R9, RZ, 0x7fff8, !P1 ;  /* 0x0007fff8ff097807 */ /* 0x000fe40004800000 */
[----:B------:R-:W-:Y:S02]  /*01b0*/  LOP3.LUT R6, R6, 0x3, RZ, 0xc0, !PT ;  /* 0x0000000306067812 */ /* 0x000fe400078ec0ff */
[----:B------:R-:W-:Y:S02]  /*01c0*/  LOP3.LUT P0, RZ, R8, 0x1c, RZ, 0xc0, !PT ;  /* 0x0000001c08ff7812 */ /* 0x000fe4000780c0ff */
[----:B------:R-:W-:Y:S02]  /*01d0*/  IADD3 R0, R6, R9, R0 ;  /* 0x0000000906007210 */ /* 0x000fe40007ffe000 */
[----:B------:R-:W-:Y:S02]  /*01e0*/  ISETP.LT.AND P0, PT, R7, 0x4, !P0 ;  /* 0x000000040700780c */ /* 0x000fe40004701270 */
[----:B------:R-:W-:-:S04]  /*01f0*/  LOP3.LUT R0, R0, 0xf, RZ, 0xc0, !PT ;  /* 0x0000000f00007812 */ /* 0x000fc800078ec0ff */
[----:B------:R2:W3:Y:S01]  /*0200*/  POPC R6, R0 ;  /* 0x0000000000067309 */ /* 0x0004e20000000000 */
[----:B-1----:R-:W-:-:S06]  /*0210*/  IMAD.WIDE R2, R7, 0x8, R4 ;  /* 0x0000000807027825 */ /* 0x002fcc00078e0204 */
[----:B------:R-:W-:Y:S05]  /*0220*/  @!P0 EXIT ;  /* 0x000000000000894d */ /* 0x000fea0003800000 */
[----:B------:R-:W-:-:S05]  /*0230*/  IMAD.MOV.U32 R7, RZ, RZ, RZ ;  /* 0x000000ffff077224 */ /* 0x000fca00078e00ff */
[----:B---3--:R-:W-:Y:S01]  /*0240*/  STG.E.64 desc[UR4][R2.64], R6 ;  /* 0x0000000602007986 */ /* 0x008fe2000c101b04 */
[----:B------:R-:W-:Y:S05]  /*0250*/  EXIT ;  /* 0x000000000000794d */ /* 0x000fea0003800000 */
.L_x_0:
[----:B------:R-:W-:-:S00]  /*0260*/  BRA `(.L_x_0) ;  /* 0xfffffffc00fc7947 */ /* 0x000fc0000383ffff */
[----:B------:R-:W-:-:S00]  /*0270*/  NOP ;  /* 0x0000000000007918 */ /* 0x000fc00000000000 */
        /* <DEDUP_REMOVED lines=8> */
.L_x_1:


//--------------------- .nv.constant0.triton_poi_fused__to_copy_ne_sum_1 --------------------------
	.section	.nv.constant0.triton_poi_fused__to_copy_ne_sum_1,"a",@progbits
	.sectionflags	@""
	.align	4
.nv.constant0.triton_poi_fused__to_copy_ne_sum_1:
	.zero		548
